//
// Generated by NVIDIA NVVM Compiler
//
// Compiler Build ID: CL-36424714
// Cuda compilation tools, release 13.0, V13.0.88
// Based on NVVM 20.0.0
//

.version 9.0
.target sm_100
.address_size 64

	// .globl	_Z6kernelPaS_Pv
// _ZZ6kernelPaS_PvE5src_a has been demoted
// _ZZ6kernelPaS_PvE5src_b has been demoted
// _ZZ6kernelPaS_PvE10dst_shared has been demoted

.visible .entry _Z6kernelPaS_Pv(
	.param .u64 .ptr .align 1 _Z6kernelPaS_Pv_param_0,
	.param .u64 .ptr .align 1 _Z6kernelPaS_Pv_param_1,
	.param .u64 .ptr .align 1 _Z6kernelPaS_Pv_param_2
)
{
	.reg .b16 	%rs<9>;
	.reg .b32 	%r<25>;
	.reg .b64 	%rd<12>;
	// demoted variable
	.shared .align 1 .b8 _ZZ6kernelPaS_PvE5src_a[128];
	// demoted variable
	.shared .align 1 .b8 _ZZ6kernelPaS_PvE5src_b[128];
	// demoted variable
	.shared .align 4 .b8 _ZZ6kernelPaS_PvE10dst_shared[256];
	ld.param.u64 	%rd1, [_Z6kernelPaS_Pv_param_0];
	ld.param.u64 	%rd2, [_Z6kernelPaS_Pv_param_1];
	ld.param.u64 	%rd3, [_Z6kernelPaS_Pv_param_2];
	cvta.to.global.u64 	%rd4, %rd3;
	cvta.to.global.u64 	%rd5, %rd2;
	cvta.to.global.u64 	%rd6, %rd1;
	mov.u32 	%r11, %tid.x;
	shl.b32 	%r12, %r11, 2;
	cvt.u64.u32 	%rd7, %r12;
	add.s64 	%rd8, %rd6, %rd7;
	ld.global.u8 	%rs1, [%rd8];
	mov.u32 	%r13, _ZZ6kernelPaS_PvE5src_a;
	add.s32 	%r14, %r13, %r12;
	st.shared.u8 	[%r14], %rs1;
	ld.global.u8 	%rs2, [%rd8+1];
	st.shared.u8 	[%r14+1], %rs2;
	ld.global.u8 	%rs3, [%rd8+2];
	st.shared.u8 	[%r14+2], %rs3;
	ld.global.u8 	%rs4, [%rd8+3];
	st.shared.u8 	[%r14+3], %rs4;
	add.s64 	%rd9, %rd5, %rd7;
	ld.global.u8 	%rs5, [%rd9];
	mov.u32 	%r15, _ZZ6kernelPaS_PvE5src_b;
	add.s32 	%r16, %r15, %r12;
	st.shared.u8 	[%r16], %rs5;
	ld.global.u8 	%rs6, [%rd9+1];
	st.shared.u8 	[%r16+1], %rs6;
	ld.global.u8 	%rs7, [%rd9+2];
	st.shared.u8 	[%r16+2], %rs7;
	ld.global.u8 	%rs8, [%rd9+3];
	st.shared.u8 	[%r16+3], %rs8;
	bar.sync 	0;
	shl.b32 	%r17, %r11, 4;
	and.b32  	%r18, %r17, 112;
	add.s32 	%r2, %r13, %r18;
	add.s32 	%r4, %r15, %r18;
	// begin inline asm
	ldmatrix.sync.aligned.m8n8.x1.shared::cta.b16 {%r1}, [%r2];
	// end inline asm
	// begin inline asm
	ldmatrix.sync.aligned.m8n8.x1.shared::cta.b16 {%r3}, [%r4];
	// end inline asm
	bar.sync 	0;
	mov.b32 	%r10, 0;
	// begin inline asm
	mma.sync.aligned.m8n8k16.row.col.s32.s8.s8.s32 {%r5, %r6}, {%r1}, {%r3}, {%r10, %r10};
	// end inline asm
	shl.b32 	%r19, %r11, 1;
	shl.b32 	%r20, %r11, 3;
	mov.u32 	%r21, _ZZ6kernelPaS_PvE10dst_shared;
	add.s32 	%r22, %r21, %r20;
	st.shared.u32 	[%r22], %r5;
	st.shared.u32 	[%r22+4], %r6;
	bar.sync 	0;
	ld.shared.u32 	%r23, [%r22];
	mul.wide.u32 	%rd10, %r19, 4;
	add.s64 	%rd11, %rd4, %rd10;
	st.global.u32 	[%rd11], %r23;
	ld.shared.u32 	%r24, [%r22+4];
	st.global.u32 	[%rd11+4], %r24;
	ret;

}


// ===== COMPILED SASS (sm_100) =====

	.target	sm_100

	.elftype	@"ET_EXEC"


//--------------------- .note.nv.tkinfo           --------------------------
	.section	.note.nv.tkinfo,"",@"SHT_NOTE"
	.sectionflags	@"SHF_NOTE_NV_TKINFO"
	.tkinfo
        /*0018*/ 	.word	0x00000002
        /*0030*/ 	.string	""
        /*0030*/ 	.string	"ptxas"
        /*0030*/ 	.string	"Cuda compilation tools, release 13.0, V13.0.88"
        /*0030*/ 	.string	"Build cuda_13.0.r13.0/compiler.36424714_0"
        /*0030*/ 	.string	"-arch sm_100 -m 64 "



//--------------------- .note.nv.cuinfo           --------------------------
	.section	.note.nv.cuinfo,"",@"SHT_NOTE"
	.sectionflags	@"SHF_NOTE_NV_CUINFO"
        /*0018*/ 	.short	0x0002
        /*001a*/ 	.short	0x0064
        /*001c*/ 	.short	0x0082
	.zero		2


//--------------------- .nv.info                  --------------------------
	.section	.nv.info,"",@"SHT_CUDA_INFO"
	.align	4


	//----- nvinfo : EIATTR_REGCOUNT
	.align		4
        /*0000*/ 	.byte	0x04, 0x2f
        /*0002*/ 	.short	(.L_1 - .L_0)
	.align		4
.L_0:
        /*0004*/ 	.word	index@(_Z6kernelPaS_Pv)
        /*0008*/ 	.word	0x00000018


	//----- nvinfo : EIATTR_FRAME_SIZE
	.align		4
.L_1:
        /*000c*/ 	.byte	0x04, 0x11
        /*000e*/ 	.short	(.L_3 - .L_2)
	.align		4
.L_2:
        /*0010*/ 	.word	index@(_Z6kernelPaS_Pv)
        /*0014*/ 	.word	0x00000000


	//----- nvinfo : EIATTR_MIN_STACK_SIZE
	.align		4
.L_3:
        /*0018*/ 	.byte	0x04, 0x12
        /*001a*/ 	.short	(.L_5 - .L_4)
	.align		4
.L_4:
        /*001c*/ 	.word	index@(_Z6kernelPaS_Pv)
        /*0020*/ 	.word	0x00000000
.L_5:


//--------------------- .nv.compat                --------------------------
	.section	.nv.compat,"",@"SHT_CUDA_COMPAT_INFO"
	.align	4
        /*0000*/ 	.byte	0x02, 0x09, 0x00, 0x00, 0x02, 0x02, 0x01, 0x00, 0x02, 0x05, 0x05, 0x00, 0x03, 0x07, 0x01, 0x01
        /*0010*/ 	.byte	0x02, 0x03, 0x00, 0x00, 0x02, 0x06, 0x01, 0x00, 0x04, 0x0b, 0x08, 0x00, 0x01, 0x00, 0x00, 0x00
        /*0020*/ 	.byte	0x00, 0x00, 0x00, 0x00


//--------------------- .nv.info._Z6kernelPaS_Pv  --------------------------
	.section	.nv.info._Z6kernelPaS_Pv,"",@"SHT_CUDA_INFO"
	.sectionflags	@""
	.align	4


	//----- nvinfo : EIATTR_CUDA_API_VERSION
	.align		4
        /*0000*/ 	.byte	0x04, 0x37
        /*0002*/ 	.short	(.L_7 - .L_6)
.L_6:
        /*0004*/ 	.word	0x00000082


	//----- nvinfo : EIATTR_KPARAM_INFO
	.align		4
.L_7:
        /*0008*/ 	.byte	0x04, 0x17
        /*000a*/ 	.short	(.L_9 - .L_8)
.L_8:
        /*000c*/ 	.word	0x00000000
        /*0010*/ 	.short	0x0002
        /*0012*/ 	.short	0x0010
        /*0014*/ 	.byte	0x00, 0xf5, 0x21, 0x00


	//----- nvinfo : EIATTR_KPARAM_INFO
	.align		4
.L_9:
        /*0018*/ 	.byte	0x04, 0x17
        /*001a*/ 	.short	(.L_11 - .L_10)
.L_10:
        /*001c*/ 	.word	0x00000000
        /*0020*/ 	.short	0x0001
        /*0022*/ 	.short	0x0008
        /*0024*/ 	.byte	0x00, 0xf5, 0x21, 0x00


	//----- nvinfo : EIATTR_KPARAM_INFO
	.align		4
.L_11:
        /*0028*/ 	.byte	0x04, 0x17
        /*002a*/ 	.short	(.L_13 - .L_12)
.L_12:
        /*002c*/ 	.word	0x00000000
        /*0030*/ 	.short	0x0000
        /*0032*/ 	.short	0x0000
        /*0034*/ 	.byte	0x00, 0xf5, 0x21, 0x00


	//----- nvinfo : EIATTR_SPARSE_MMA_MASK
	.align		4
.L_13:
        /*0038*/ 	.byte	0x03, 0x50
        /*003a*/ 	.short	0x0000


	//----- nvinfo : EIATTR_MAXREG_COUNT
	.align		4
        /*003c*/ 	.byte	0x03, 0x1b
        /*003e*/ 	.short	0x00ff


	//----- nvinfo : EIATTR_NUM_BARRIERS
	.align		4
        /*0040*/ 	.byte	0x02, 0x4c
        /*0042*/ 	.byte	0x01
	.zero		1


	//----- nvinfo : EIATTR_MERCURY_ISA_VERSION
	.align		4
        /*0044*/ 	.byte	0x03, 0x5f
        /*0046*/ 	.short	0x0101


	//----- nvinfo : EIATTR_VRC_CTA_INIT_COUNT
	.align		4
        /*0048*/ 	.byte	0x02, 0x4a
	.zero		1
	.zero		1


	//----- nvinfo : EIATTR_EXIT_INSTR_OFFSETS
	.align		4
        /*004c*/ 	.byte	0x04, 0x1c
        /*004e*/ 	.short	(.L_15 - .L_14)


	//   ....[0]....
.L_14:
        /*0050*/ 	.word	0x00000310


	//----- nvinfo : EIATTR_CBANK_PARAM_SIZE
	.align		4
.L_15:
        /*0054*/ 	.byte	0x03, 0x19
        /*0056*/ 	.short	0x0018


	//----- nvinfo : EIATTR_PARAM_CBANK
	.align		4
        /*0058*/ 	.byte	0x04, 0x0a
        /*005a*/ 	.short	(.L_17 - .L_16)
	.align		4
.L_16:
        /*005c*/ 	.word	index@(.nv.constant0._Z6kernelPaS_Pv)
        /*0060*/ 	.short	0x0380
        /*0062*/ 	.short	0x0018


	//----- nvinfo : EIATTR_SW_WAR
	.align		4
.L_17:
        /*0064*/ 	.byte	0x04, 0x36
        /*0066*/ 	.short	(.L_19 - .L_18)
.L_18:
        /*0068*/ 	.word	0x00000008
.L_19:


//--------------------- .nv.callgraph             --------------------------
	.section	.nv.callgraph,"",@"SHT_CUDA_CALLGRAPH"
	.align	4
	.sectionentsize	8
	.align		4
        /*0000*/ 	.word	0x00000000
	.align		4
        /*0004*/ 	.word	0xffffffff
	.align		4
        /*0008*/ 	.word	0x00000000
	.align		4
        /*000c*/ 	.word	0xfffffffe
	.align		4
        /*0010*/ 	.word	0x00000000
	.align		4
        /*0014*/ 	.word	0xfffffffd
	.align		4
        /*0018*/ 	.word	0x00000000
	.align		4
        /*001c*/ 	.word	0xfffffffc


//--------------------- .text._Z6kernelPaS_Pv     --------------------------
	.section	.text._Z6kernelPaS_Pv,"ax",@progbits
	.align	128
        .global         _Z6kernelPaS_Pv
        .type           _Z6kernelPaS_Pv,@function
        .size           _Z6kernelPaS_Pv,(.L_x_1 - _Z6kernelPaS_Pv)
        .other          _Z6kernelPaS_Pv,@"STO_CUDA_ENTRY STV_DEFAULT"
_Z6kernelPaS_Pv:
.text._Z6kernelPaS_Pv:
[----:B------:R-:W-:Y:S01]  /*0000*/  LDC R1, c[0x0][0x37c] ;  /* 0x0000df00ff017b82 */ /* 0x000fe20000000800 */
[----:B------:R-:W0:Y:S01]  /*0010*/  S2R R12, SR_TID.X ;  /* 0x00000000000c7919 */ /* 0x000e220000002100 */
[----:B------:R-:W1:Y:S01]  /*0020*/  LDCU.128 UR4, c[0x0][0x380] ;  /* 0x00007000ff0477ac */ /* 0x000e620008000c00 */
[----:B------:R-:W2:Y:S01]  /*0030*/  LDCU.64 UR8, c[0x0][0x358] ;  /* 0x00006b00ff0877ac */ /* 0x000ea20008000a00 */
[----:B0-----:R-:W-:-:S05]  /*0040*/  IMAD.SHL.U32 R0, R12, 0x4, RZ ;  /* 0x000000040c007824 */ /* 0x001fca00078e00ff */
[C---:B-1----:R-:W-:Y:S02]  /*0050*/  IADD3 R2, P0, PT, R0.reuse, UR4, RZ ;  /* 0x0000000400027c10 */ /* 0x042fe4000ff1e0ff */
[----:B------:R-:W-:-:S03]  /*0060*/  IADD3 R4, P1, PT, R0, UR6, RZ ;  /* 0x0000000600047c10 */ /* 0x000fc6000ff3e0ff */
[----:B------:R-:W-:Y:S01]  /*0070*/  IMAD.X R3, RZ, RZ, UR5, P0 ;  /* 0x00000005ff037e24 */ /* 0x000fe200080e06ff */
[----:B------:R-:W-:-:S04]  /*0080*/  IADD3.X R5, PT, PT, RZ, UR7, RZ, P1, !PT ;  /* 0x00000007ff057c10 */ /* 0x000fc80008ffe4ff */
[----:B--2---:R-:W2:Y:S04]  /*0090*/  LDG.E.U8 R7, desc[UR8][R2.64] ;  /* 0x0000000802077981 */ /* 0x004ea8000c1e1100 */
[----:B------:R-:W3:Y:S04]  /*00a0*/  LDG.E.U8 R9, desc[UR8][R2.64+0x1] ;  /* 0x0000010802097981 */ /* 0x000ee8000c1e1100 */
[----:B------:R-:W4:Y:S04]  /*00b0*/  LDG.E.U8 R11, desc[UR8][R2.64+0x2] ;  /* 0x00000208020b7981 */ /* 0x000f28000c1e1100 */
[----:B------:R0:W5:Y:S04]  /*00c0*/  LDG.E.U8 R13, desc[UR8][R2.64+0x3] ;  /* 0x00000308020d7981 */ /* 0x000168000c1e1100 */
[----:B------:R-:W5:Y:S04]  /*00d0*/  LDG.E.U8 R15, desc[UR8][R4.64] ;  /* 0x00000008040f7981 */ /* 0x000f68000c1e1100 */
[----:B------:R-:W5:Y:S04]  /*00e0*/  LDG.E.U8 R17, desc[UR8][R4.64+0x1] ;  /* 0x0000010804117981 */ /* 0x000f68000c1e1100 */
[----:B------:R-:W5:Y:S04]  /*00f0*/  LDG.E.U8 R19, desc[UR8][R4.64+0x2] ;  /* 0x0000020804137981 */ /* 0x000f68000c1e1100 */
[----:B------:R1:W5:Y:S01]  /*0100*/  LDG.E.U8 R21, desc[UR8][R4.64+0x3] ;  /* 0x0000030804157981 */ /* 0x000362000c1e1100 */
[----:B------:R-:W1:Y:S01]  /*0110*/  S2UR UR6, SR_CgaCtaId ;  /* 0x00000000000679c3 */ /* 0x000e620000008800 */
[----:B------:R-:W-:Y:S01]  /*0120*/  UMOV UR4, 0x400 ;  /* 0x0000040000047882 */ /* 0x000fe20000000000 */
[----:B0-----:R-:W-:Y:S01]  /*0130*/  IMAD.SHL.U32 R2, R12, 0x10, RZ ;  /* 0x000000100c027824 */ /* 0x001fe200078e00ff */
[----:B------:R-:W-:Y:S01]  /*0140*/  UIADD3 UR5, UPT, UPT, UR4, 0x80, URZ ;  /* 0x0000008004057890 */ /* 0x000fe2000fffe0ff */
[----:B------:R-:W-:-:S03]  /*0150*/  MOV R3, RZ ;  /* 0x000000ff00037202 */ /* 0x000fc60000000f00 */
[----:B-1----:R-:W-:Y:S01]  /*0160*/  LOP3.LUT R4, R2, 0x70, RZ, 0xc0, !PT ;  /* 0x0000007002047812 */ /* 0x002fe200078ec0ff */
[----:B------:R-:W-:Y:S02]  /*0170*/  ULEA UR7, UR6, UR4, 0x18 ;  /* 0x0000000406077291 */ /* 0x000fe4000f8ec0ff */
[----:B------:R-:W-:Y:S02]  /*0180*/  ULEA UR5, UR6, UR5, 0x18 ;  /* 0x0000000506057291 */ /* 0x000fe4000f8ec0ff */
[----:B------:R-:W-:-:S04]  /*0190*/  UIADD3 UR4, UPT, UPT, UR4, 0x100, URZ ;  /* 0x0000010004047890 */ /* 0x000fc8000fffe0ff */
[----:B------:R-:W-:-:S06]  /*01a0*/  ULEA UR4, UR6, UR4, 0x18 ;  /* 0x0000000406047291 */ /* 0x000fcc000f8ec0ff */
[C---:B------:R-:W-:Y:S01]  /*01b0*/  LEA R6, R12.reuse, UR4, 0x3 ;  /* 0x000000040c067c11 */ /* 0x040fe2000f8e18ff */
[----:B--2---:R-:W-:Y:S04]  /*01c0*/  STS.U8 [R0+UR7], R7 ;  /* 0x0000000700007988 */ /* 0x004fe80008000007 */
[----:B---3--:R-:W-:Y:S04]  /*01d0*/  STS.U8 [R0+UR7+0x1], R9 ;  /* 0x0000010900007988 */ /* 0x008fe80008000007 */
[----:B----4-:R-:W-:Y:S04]  /*01e0*/  STS.U8 [R0+UR7+0x2], R11 ;  /* 0x0000020b00007988 */ /* 0x010fe80008000007 */
[----:B-----5:R-:W-:Y:S04]  /*01f0*/  STS.U8 [R0+UR7+0x3], R13 ;  /* 0x0000030d00007988 */ /* 0x020fe80008000007 */
[----:B------:R-:W-:Y:S04]  /*0200*/  STS.U8 [R0+UR5], R15 ;  /* 0x0000000f00007988 */ /* 0x000fe80008000005 */
[----:B------:R-:W-:Y:S04]  /*0210*/  STS.U8 [R0+UR5+0x1], R17 ;  /* 0x0000011100007988 */ /* 0x000fe80008000005 */
[----:B------:R-:W-:Y:S04]  /*0220*/  STS.U8 [R0+UR5+0x2], R19 ;  /* 0x0000021300007988 */ /* 0x000fe80008000005 */
[----:B------:R-:W-:Y:S01]  /*0230*/  STS.U8 [R0+UR5+0x3], R21 ;  /* 0x0000031500007988 */ /* 0x000fe20008000005 */
[----:B------:R-:W-:Y:S06]  /*0240*/  BAR.SYNC.DEFER_BLOCKING 0x0 ;  /* 0x0000000000007b1d */ /* 0x000fec0000010000 */
[----:B------:R-:W-:Y:S04]  /*0250*/  LDSM.16.M88 R5, [R4+UR5] ;  /* 0x000000050405783b */ /* 0x000fe80008000000 */
[----:B------:R-:W0:Y:S02]  /*0260*/  LDSM.16.M88 R2, [R4+UR7] ;  /* 0x000000070402783b */ /* 0x000e240008000000 */
[----:B0-----:R-:W-:Y:S01]  /*0270*/  IMMA.16816.S8.S8 R8, R2.ROW, R5.COL, RZ ;  /* 0x0000000502087237 */ /* 0x001fe200004054ff */
[----:B------:R-:W-:Y:S01]  /*0280*/  BAR.SYNC.DEFER_BLOCKING 0x0 ;  /* 0x0000000000007b1d */ /* 0x000fe20000010000 */
[----:B------:R-:W-:-:S07]  /*0290*/  IMAD.SHL.U32 R5, R12, 0x2, RZ ;  /* 0x000000020c057824 */ /* 0x000fce00078e00ff */
[----:B------:R-:W0:Y:S10]  /*02a0*/  LDC.64 R2, c[0x0][0x390] ;  /* 0x0000e400ff027b82 */ /* 0x000e340000000a00 */
[----:B------:R-:W-:Y:S01]  /*02b0*/  STS.64 [R6], R8 ;  /* 0x0000000806007388 */ /* 0x000fe20000000a00 */
[----:B------:R-:W-:Y:S01]  /*02c0*/  BAR.SYNC.DEFER_BLOCKING 0x0 ;  /* 0x0000000000007b1d */ /* 0x000fe20000010000 */
[----:B0-----:R-:W-:-:S05]  /*02d0*/  IMAD.WIDE.U32 R2, R5, 0x4, R2 ;  /* 0x0000000405027825 */ /* 0x001fca00078e0002 */
[----:B------:R-:W0:Y:S04]  /*02e0*/  LDS.64 R10, [R6] ;  /* 0x00000000060a7984 */ /* 0x000e280000000a00 */
[----:B0-----:R-:W-:Y:S04]  /*02f0*/  STG.E desc[UR8][R2.64], R10 ;  /* 0x0000000a02007986 */ /* 0x001fe8000c101908 */
[----:B------:R-:W-:Y:S01]  /*0300*/  STG.E desc[UR8][R2.64+0x4], R11 ;  /* 0x0000040b02007986 */ /* 0x000fe2000c101908 */
[----:B------:R-:W-:Y:S05]  /*0310*/  EXIT ;  /* 0x000000000000794d */ /* 0x000fea0003800000 */
.L_x_0:
[----:B------:R-:W-:-:S00]  /*0320*/  BRA `(.L_x_0) ;  /* 0xfffffffc00fc7947 */ /* 0x000fc0000383ffff */
[----:B------:R-:W-:-:S00]  /*0330*/  NOP ;  /* 0x0000000000007918 */ /* 0x000fc00000000000 */
        /* <DEDUP_REMOVED lines=12> */
.L_x_1:


//--------------------- .nv.shared._Z6kernelPaS_Pv --------------------------
	.section	.nv.shared._Z6kernelPaS_Pv,"aw",@nobits
	.sectionflags	@""
	.align	4
.nv.shared._Z6kernelPaS_Pv:
	.zero		1536


//--------------------- .nv.shared.reserved.0     --------------------------
	.section	.nv.shared.reserved.0,"aw",@nobits
	.weak		__nv_reservedSMEM_offset_0_alias
	.size		__nv_reservedSMEM_offset_0_alias, 0, 64
	.other		__nv_reservedSMEM_offset_0_alias,@"STO_CUDA_RESERVED_SHARED STV_DEFAULT"
__nv_reservedSMEM_offset_0_alias:
	.zero		0
	.zero		64


//--------------------- .nv.constant0._Z6kernelPaS_Pv --------------------------
	.section	.nv.constant0._Z6kernelPaS_Pv,"a",@progbits
	.sectionflags	@""
	.align	4
.nv.constant0._Z6kernelPaS_Pv:
	.zero		920


//--------------------- SYMBOLS --------------------------

	.type		.nv.reservedSmem.offset0,@object
	.size		.nv.reservedSmem.offset0,0x4
	.type		.nv.reservedSmem.cap,@object
	.size		.nv.reservedSmem.cap,0x4
